//
// Generated by NVIDIA NVVM Compiler
//
// Compiler Build ID: CL-36424714
// Cuda compilation tools, release 13.0, V13.0.88
// Based on NVVM 20.0.0
//

.version 9.0
.target sm_100
.address_size 64

	// .globl	_Z9reduce_v4ILi128EEvPKfPf
// _ZZ9reduce_v4ILi128EEvPKfPfE5sdata has been demoted

.visible .entry _Z9reduce_v4ILi128EEvPKfPf(
	.param .u64 .ptr .align 1 _Z9reduce_v4ILi128EEvPKfPf_param_0,
	.param .u64 .ptr .align 1 _Z9reduce_v4ILi128EEvPKfPf_param_1
)
{
	.reg .pred 	%p<3>;
	.reg .b32 	%r<8>;
	.reg .b32 	%f<8>;
	.reg .b64 	%rd<9>;
	// demoted variable
	.shared .align 4 .b8 _ZZ9reduce_v4ILi128EEvPKfPfE5sdata[512];
	ld.param.u64 	%rd2, [_Z9reduce_v4ILi128EEvPKfPf_param_0];
	ld.param.u64 	%rd1, [_Z9reduce_v4ILi128EEvPKfPf_param_1];
	cvta.to.global.u64 	%rd3, %rd2;
	mov.u32 	%r1, %tid.x;
	mov.u32 	%r2, %ctaid.x;
	shl.b32 	%r4, %r2, 8;
	add.s32 	%r5, %r4, %r1;
	mul.wide.s32 	%rd4, %r5, 4;
	add.s64 	%rd5, %rd3, %rd4;
	ld.global.f32 	%f1, [%rd5];
	ld.global.f32 	%f2, [%rd5+512];
	add.f32 	%f3, %f1, %f2;
	shl.b32 	%r6, %r1, 2;
	mov.u32 	%r7, _ZZ9reduce_v4ILi128EEvPKfPfE5sdata;
	add.s32 	%r3, %r7, %r6;
	st.shared.f32 	[%r3], %f3;
	bar.sync 	0;
	setp.gt.u32 	%p1, %r1, 63;
	@%p1 bra 	$L__BB0_2;
	ld.shared.f32 	%f4, [%r3+256];
	ld.shared.f32 	%f5, [%r3];
	add.f32 	%f6, %f4, %f5;
	st.shared.f32 	[%r3], %f6;
$L__BB0_2:
	bar.sync 	0;
	setp.ne.s32 	%p2, %r1, 0;
	@%p2 bra 	$L__BB0_4;
	ld.shared.f32 	%f7, [_ZZ9reduce_v4ILi128EEvPKfPfE5sdata];
	cvta.to.global.u64 	%rd6, %rd1;
	mul.wide.u32 	%rd7, %r2, 4;
	add.s64 	%rd8, %rd6, %rd7;
	st.global.f32 	[%rd8], %f7;
$L__BB0_4:
	ret;

}


// ===== COMPILED SASS (sm_100) =====

	.target	sm_100

	.elftype	@"ET_EXEC"


//--------------------- .note.nv.tkinfo           --------------------------
	.section	.note.nv.tkinfo,"",@"SHT_NOTE"
	.sectionflags	@"SHF_NOTE_NV_TKINFO"
	.tkinfo
        /*0018*/ 	.word	0x00000002
        /*0030*/ 	.string	""
        /*0030*/ 	.string	"ptxas"
        /*0030*/ 	.string	"Cuda compilation tools, release 13.0, V13.0.88"
        /*0030*/ 	.string	"Build cuda_13.0.r13.0/compiler.36424714_0"
        /*0030*/ 	.string	"-arch sm_100 -m 64 "



//--------------------- .note.nv.cuinfo           --------------------------
	.section	.note.nv.cuinfo,"",@"SHT_NOTE"
	.sectionflags	@"SHF_NOTE_NV_CUINFO"
        /*0018*/ 	.short	0x0002
        /*001a*/ 	.short	0x0064
        /*001c*/ 	.short	0x0082
	.zero		2


//--------------------- .nv.info                  --------------------------
	.section	.nv.info,"",@"SHT_CUDA_INFO"
	.align	4


	//----- nvinfo : EIATTR_REGCOUNT
	.align		4
        /*0000*/ 	.byte	0x04, 0x2f
        /*0002*/ 	.short	(.L_1 - .L_0)
	.align		4
.L_0:
        /*0004*/ 	.word	index@(_Z9reduce_v4ILi128EEvPKfPf)
        /*0008*/ 	.word	0x0000000c


	//----- nvinfo : EIATTR_FRAME_SIZE
	.align		4
.L_1:
        /*000c*/ 	.byte	0x04, 0x11
        /*000e*/ 	.short	(.L_3 - .L_2)
	.align		4
.L_2:
        /*0010*/ 	.word	index@(_Z9reduce_v4ILi128EEvPKfPf)
        /*0014*/ 	.word	0x00000000


	//----- nvinfo : EIATTR_MIN_STACK_SIZE
	.align		4
.L_3:
        /*0018*/ 	.byte	0x04, 0x12
        /*001a*/ 	.short	(.L_5 - .L_4)
	.align		4
.L_4:
        /*001c*/ 	.word	index@(_Z9reduce_v4ILi128EEvPKfPf)
        /*0020*/ 	.word	0x00000000
.L_5:


//--------------------- .nv.compat                --------------------------
	.section	.nv.compat,"",@"SHT_CUDA_COMPAT_INFO"
	.align	4
        /*0000*/ 	.byte	0x02, 0x09, 0x00, 0x00, 0x02, 0x02, 0x01, 0x00, 0x02, 0x05, 0x05, 0x00, 0x03, 0x07, 0x01, 0x01
        /*0010*/ 	.byte	0x02, 0x03, 0x00, 0x00, 0x02, 0x06, 0x01, 0x00, 0x04, 0x0b, 0x08, 0x00, 0x09, 0x00, 0x00, 0x00
        /*0020*/ 	.byte	0x00, 0x00, 0x00, 0x00


//--------------------- .nv.info._Z9reduce_v4ILi128EEvPKfPf --------------------------
	.section	.nv.info._Z9reduce_v4ILi128EEvPKfPf,"",@"SHT_CUDA_INFO"
	.sectionflags	@""
	.align	4


	//----- nvinfo : EIATTR_CUDA_API_VERSION
	.align		4
        /*0000*/ 	.byte	0x04, 0x37
        /*0002*/ 	.short	(.L_7 - .L_6)
.L_6:
        /*0004*/ 	.word	0x00000082


	//----- nvinfo : EIATTR_KPARAM_INFO
	.align		4
.L_7:
        /*0008*/ 	.byte	0x04, 0x17
        /*000a*/ 	.short	(.L_9 - .L_8)
.L_8:
        /*000c*/ 	.word	0x00000000
        /*0010*/ 	.short	0x0001
        /*0012*/ 	.short	0x0008
        /*0014*/ 	.byte	0x00, 0xf5, 0x21, 0x00


	//----- nvinfo : EIATTR_KPARAM_INFO
	.align		4
.L_9:
        /*0018*/ 	.byte	0x04, 0x17
        /*001a*/ 	.short	(.L_11 - .L_10)
.L_10:
        /*001c*/ 	.word	0x00000000
        /*0020*/ 	.short	0x0000
        /*0022*/ 	.short	0x0000
        /*0024*/ 	.byte	0x00, 0xf5, 0x21, 0x00


	//----- nvinfo : EIATTR_SPARSE_MMA_MASK
	.align		4
.L_11:
        /*0028*/ 	.byte	0x03, 0x50
        /*002a*/ 	.short	0x0000


	//----- nvinfo : EIATTR_MAXREG_COUNT
	.align		4
        /*002c*/ 	.byte	0x03, 0x1b
        /*002e*/ 	.short	0x00ff


	//----- nvinfo : EIATTR_NUM_BARRIERS
	.align		4
        /*0030*/ 	.byte	0x02, 0x4c
        /*0032*/ 	.byte	0x01
	.zero		1


	//----- nvinfo : EIATTR_MERCURY_ISA_VERSION
	.align		4
        /*0034*/ 	.byte	0x03, 0x5f
        /*0036*/ 	.short	0x0101


	//----- nvinfo : EIATTR_VRC_CTA_INIT_COUNT
	.align		4
        /*0038*/ 	.byte	0x02, 0x4a
	.zero		1
	.zero		1


	//----- nvinfo : EIATTR_EXIT_INSTR_OFFSETS
	.align		4
        /*003c*/ 	.byte	0x04, 0x1c
        /*003e*/ 	.short	(.L_13 - .L_12)


	//   ....[0]....
.L_12:
        /*0040*/ 	.word	0x00000170


	//   ....[1]....
        /*0044*/ 	.word	0x000001c0


	//----- nvinfo : EIATTR_CBANK_PARAM_SIZE
	.align		4
.L_13:
        /*0048*/ 	.byte	0x03, 0x19
        /*004a*/ 	.short	0x0010


	//----- nvinfo : EIATTR_PARAM_CBANK
	.align		4
        /*004c*/ 	.byte	0x04, 0x0a
        /*004e*/ 	.short	(.L_15 - .L_14)
	.align		4
.L_14:
        /*0050*/ 	.word	index@(.nv.constant0._Z9reduce_v4ILi128EEvPKfPf)
        /*0054*/ 	.short	0x0380
        /*0056*/ 	.short	0x0010


	//----- nvinfo : EIATTR_SW_WAR
	.align		4
.L_15:
        /*0058*/ 	.byte	0x04, 0x36
        /*005a*/ 	.short	(.L_17 - .L_16)
.L_16:
        /*005c*/ 	.word	0x00000008
.L_17:


//--------------------- .nv.callgraph             --------------------------
	.section	.nv.callgraph,"",@"SHT_CUDA_CALLGRAPH"
	.align	4
	.sectionentsize	8
	.align		4
        /*0000*/ 	.word	0x00000000
	.align		4
        /*0004*/ 	.word	0xffffffff
	.align		4
        /*0008*/ 	.word	0x00000000
	.align		4
        /*000c*/ 	.word	0xfffffffe
	.align		4
        /*0010*/ 	.word	0x00000000
	.align		4
        /*0014*/ 	.word	0xfffffffd
	.align		4
        /*0018*/ 	.word	0x00000000
	.align		4
        /*001c*/ 	.word	0xfffffffc


//--------------------- .text._Z9reduce_v4ILi128EEvPKfPf --------------------------
	.section	.text._Z9reduce_v4ILi128EEvPKfPf,"ax",@progbits
	.align	128
        .global         _Z9reduce_v4ILi128EEvPKfPf
        .type           _Z9reduce_v4ILi128EEvPKfPf,@function
        .size           _Z9reduce_v4ILi128EEvPKfPf,(.L_x_1 - _Z9reduce_v4ILi128EEvPKfPf)
        .other          _Z9reduce_v4ILi128EEvPKfPf,@"STO_CUDA_ENTRY STV_DEFAULT"
_Z9reduce_v4ILi128EEvPKfPf:
.text._Z9reduce_v4ILi128EEvPKfPf:
[----:B------:R-:W-:Y:S01]  /*0000*/  LDC R1, c[0x0][0x37c] ;  /* 0x0000df00ff017b82 */ /* 0x000fe20000000800 */
[----:B------:R-:W0:Y:S07]  /*0010*/  S2R R6, SR_TID.X ;  /* 0x0000000000067919 */ /* 0x000e2e0000002100 */
[----:B------:R-:W1:Y:S01]  /*0020*/  LDC.64 R2, c[0x0][0x380] ;  /* 0x0000e000ff027b82 */ /* 0x000e620000000a00 */
[----:B------:R-:W2:Y:S01]  /*0030*/  LDCU.64 UR6, c[0x0][0x358] ;  /* 0x00006b00ff0677ac */ /* 0x000ea20008000a00 */
[----:B------:R-:W0:Y:S02]  /*0040*/  S2R R9, SR_CTAID.X ;  /* 0x0000000000097919 */ /* 0x000e240000002500 */
[----:B0-----:R-:W-:-:S05]  /*0050*/  LEA R5, R9, R6, 0x8 ;  /* 0x0000000609057211 */ /* 0x001fca00078e40ff */
[----:B-1----:R-:W-:-:S05]  /*0060*/  IMAD.WIDE R2, R5, 0x4, R2 ;  /* 0x0000000405027825 */ /* 0x002fca00078e0202 */
[----:B--2---:R-:W2:Y:S04]  /*0070*/  LDG.E R0, desc[UR6][R2.64] ;  /* 0x0000000602007981 */ /* 0x004ea8000c1e1900 */
[----:B------:R-:W2:Y:S01]  /*0080*/  LDG.E R5, desc[UR6][R2.64+0x200] ;  /* 0x0002000602057981 */ /* 0x000ea2000c1e1900 */
[----:B------:R-:W0:Y:S01]  /*0090*/  S2UR UR5, SR_CgaCtaId ;  /* 0x00000000000579c3 */ /* 0x000e220000008800 */
[----:B------:R-:W-:Y:S01]  /*00a0*/  UMOV UR4, 0x400 ;  /* 0x0000040000047882 */ /* 0x000fe20000000000 */
[C---:B------:R-:W-:Y:S02]  /*00b0*/  ISETP.GT.U32.AND P0, PT, R6.reuse, 0x3f, PT ;  /* 0x0000003f0600780c */ /* 0x040fe40003f04070 */
[----:B------:R-:W-:Y:S01]  /*00c0*/  ISETP.NE.AND P1, PT, R6, RZ, PT ;  /* 0x000000ff0600720c */ /* 0x000fe20003f25270 */
[----:B0-----:R-:W-:-:S06]  /*00d0*/  ULEA UR4, UR5, UR4, 0x18 ;  /* 0x0000000405047291 */ /* 0x001fcc000f8ec0ff */
[----:B------:R-:W-:Y:S01]  /*00e0*/  LEA R7, R6, UR4, 0x2 ;  /* 0x0000000406077c11 */ /* 0x000fe2000f8e10ff */
[----:B--2---:R-:W-:-:S05]  /*00f0*/  FADD R0, R0, R5 ;  /* 0x0000000500007221 */ /* 0x004fca0000000000 */
[----:B------:R-:W-:Y:S01]  /*0100*/  STS [R7], R0 ;  /* 0x0000000007007388 */ /* 0x000fe20000000800 */
[----:B------:R-:W-:Y:S06]  /*0110*/  BAR.SYNC.DEFER_BLOCKING 0x0 ;  /* 0x0000000000007b1d */ /* 0x000fec0000010000 */
[----:B------:R-:W-:Y:S04]  /*0120*/  @!P0 LDS R4, [R7+0x100] ;  /* 0x0001000007048984 */ /* 0x000fe80000000800 */
[----:B------:R-:W0:Y:S02]  /*0130*/  @!P0 LDS R5, [R7] ;  /* 0x0000000007058984 */ /* 0x000e240000000800 */
[----:B0-----:R-:W-:-:S05]  /*0140*/  @!P0 FADD R4, R4, R5 ;  /* 0x0000000504048221 */ /* 0x001fca0000000000 */
[----:B------:R0:W-:Y:S01]  /*0150*/  @!P0 STS [R7], R4 ;  /* 0x0000000407008388 */ /* 0x0001e20000000800 */
[----:B------:R-:W-:Y:S06]  /*0160*/  BAR.SYNC.DEFER_BLOCKING 0x0 ;  /* 0x0000000000007b1d */ /* 0x000fec0000010000 */
[----:B------:R-:W-:Y:S05]  /*0170*/  @P1 EXIT ;  /* 0x000000000000194d */ /* 0x000fea0003800000 */
[----:B------:R-:W1:Y:S01]  /*0180*/  LDS R5, [UR4] ;  /* 0x00000004ff057984 */ /* 0x000e620008000800 */
[----:B------:R-:W2:Y:S02]  /*0190*/  LDC.64 R2, c[0x0][0x388] ;  /* 0x0000e200ff027b82 */ /* 0x000ea40000000a00 */
[----:B--2---:R-:W-:-:S05]  /*01a0*/  IMAD.WIDE.U32 R2, R9, 0x4, R2 ;  /* 0x0000000409027825 */ /* 0x004fca00078e0002 */
[----:B-1----:R-:W-:Y:S01]  /*01b0*/  STG.E desc[UR6][R2.64], R5 ;  /* 0x0000000502007986 */ /* 0x002fe2000c101906 */
[----:B------:R-:W-:Y:S05]  /*01c0*/  EXIT ;  /* 0x000000000000794d */ /* 0x000fea0003800000 */
.L_x_0:
[----:B------:R-:W-:-:S00]  /*01d0*/  BRA `(.L_x_0) ;  /* 0xfffffffc00fc7947 */ /* 0x000fc0000383ffff */
[----:B------:R-:W-:-:S00]  /*01e0*/  NOP ;  /* 0x0000000000007918 */ /* 0x000fc00000000000 */
        /* <DEDUP_REMOVED lines=9> */
.L_x_1:


//--------------------- .nv.shared._Z9reduce_v4ILi128EEvPKfPf --------------------------
	.section	.nv.shared._Z9reduce_v4ILi128EEvPKfPf,"aw",@nobits
	.sectionflags	@""
	.align	4
.nv.shared._Z9reduce_v4ILi128EEvPKfPf:
	.zero		1536


//--------------------- .nv.shared.reserved.0     --------------------------
	.section	.nv.shared.reserved.0,"aw",@nobits
	.weak		__nv_reservedSMEM_offset_0_alias
	.size		__nv_reservedSMEM_offset_0_alias, 0, 64
	.other		__nv_reservedSMEM_offset_0_alias,@"STO_CUDA_RESERVED_SHARED STV_DEFAULT"
__nv_reservedSMEM_offset_0_alias:
	.zero		0
	.zero		64


//--------------------- .nv.constant0._Z9reduce_v4ILi128EEvPKfPf --------------------------
	.section	.nv.constant0._Z9reduce_v4ILi128EEvPKfPf,"a",@progbits
	.sectionflags	@""
	.align	4
.nv.constant0._Z9reduce_v4ILi128EEvPKfPf:
	.zero		912


//--------------------- SYMBOLS --------------------------

	.type		.nv.reservedSmem.offset0,@object
	.size		.nv.reservedSmem.offset0,0x4
	.type		.nv.reservedSmem.cap,@object
	.size		.nv.reservedSmem.cap,0x4
